//
// Generated by NVIDIA NVVM Compiler
//
// Compiler Build ID: CL-36424714
// Cuda compilation tools, release 13.0, V13.0.88
// Based on NVVM 20.0.0
//

.version 9.0
.target sm_100
.address_size 64

	// .globl	_Z10hello_cudav
.extern .func  (.param .b32 func_retval0) vprintf
(
	.param .b64 vprintf_param_0,
	.param .b64 vprintf_param_1
)
;
.global .align 1 .b8 $str[19] = {104, 101, 108, 108, 111, 32, 67, 85, 68, 65, 32, 119, 111, 114, 108, 100, 32, 10};

.visible .entry _Z10hello_cudav()
{
	.reg .b32 	%r<3>;
	.reg .b64 	%rd<3>;

	mov.u64 	%rd1, $str;
	cvta.global.u64 	%rd2, %rd1;
	{ // callseq 0, 0
	.param .b64 param0;
	st.param.b64 	[param0], %rd2;
	.param .b64 param1;
	st.param.b64 	[param1], 0;
	.param .b32 retval0;
	call.uni (retval0), 
	vprintf, 
	(
	param0, 
	param1
	);
	ld.param.b32 	%r1, [retval0];
	} // callseq 0
	ret;

}


// ===== COMPILED SASS (sm_100) =====

	.target	sm_100

	.elftype	@"ET_EXEC"


//--------------------- .note.nv.tkinfo           --------------------------
	.section	.note.nv.tkinfo,"",@"SHT_NOTE"
	.sectionflags	@"SHF_NOTE_NV_TKINFO"
	.tkinfo
        /*0018*/ 	.word	0x00000002
        /*0030*/ 	.string	""
        /*0030*/ 	.string	"ptxas"
        /*0030*/ 	.string	"Cuda compilation tools, release 13.0, V13.0.88"
        /*0030*/ 	.string	"Build cuda_13.0.r13.0/compiler.36424714_0"
        /*0030*/ 	.string	"-arch sm_100 -m 64 "



//--------------------- .note.nv.cuinfo           --------------------------
	.section	.note.nv.cuinfo,"",@"SHT_NOTE"
	.sectionflags	@"SHF_NOTE_NV_CUINFO"
        /*0018*/ 	.short	0x0002
        /*001a*/ 	.short	0x0064
        /*001c*/ 	.short	0x0082
	.zero		2


//--------------------- .nv.info                  --------------------------
	.section	.nv.info,"",@"SHT_CUDA_INFO"
	.align	4


	//----- nvinfo : EIATTR_REGCOUNT
	.align		4
        /*0000*/ 	.byte	0x04, 0x2f
        /*0002*/ 	.short	(.L_2 - .L_1)
	.align		4
.L_1:
        /*0004*/ 	.word	index@(_Z10hello_cudav)
        /*0008*/ 	.word	0x00000018


	//----- nvinfo : EIATTR_FRAME_SIZE
	.align		4
.L_2:
        /*000c*/ 	.byte	0x04, 0x11
        /*000e*/ 	.short	(.L_4 - .L_3)
	.align		4
.L_3:
        /*0010*/ 	.word	index@(_Z10hello_cudav)
        /*0014*/ 	.word	0x00000000


	//----- nvinfo : EIATTR_MIN_STACK_SIZE
	.align		4
.L_4:
        /*0018*/ 	.byte	0x04, 0x12
        /*001a*/ 	.short	(.L_6 - .L_5)
	.align		4
.L_5:
        /*001c*/ 	.word	index@(_Z10hello_cudav)
        /*0020*/ 	.word	0x00000000
.L_6:


//--------------------- .nv.compat                --------------------------
	.section	.nv.compat,"",@"SHT_CUDA_COMPAT_INFO"
	.align	4
        /*0000*/ 	.byte	0x02, 0x09, 0x00, 0x00, 0x02, 0x02, 0x01, 0x00, 0x02, 0x05, 0x05, 0x00, 0x03, 0x07, 0x01, 0x01
        /*0010*/ 	.byte	0x02, 0x03, 0x00, 0x00, 0x02, 0x06, 0x01, 0x00, 0x04, 0x0b, 0x08, 0x00, 0x09, 0x00, 0x00, 0x00
        /*0020*/ 	.byte	0x00, 0x00, 0x00, 0x00


//--------------------- .nv.info._Z10hello_cudav  --------------------------
	.section	.nv.info._Z10hello_cudav,"",@"SHT_CUDA_INFO"
	.sectionflags	@""
	.align	4


	//----- nvinfo : EIATTR_CUDA_API_VERSION
	.align		4
        /*0000*/ 	.byte	0x04, 0x37
        /*0002*/ 	.short	(.L_8 - .L_7)
.L_7:
        /*0004*/ 	.word	0x00000082


	//----- nvinfo : EIATTR_SPARSE_MMA_MASK
	.align		4
.L_8:
        /*0008*/ 	.byte	0x03, 0x50
        /*000a*/ 	.short	0x0000


	//----- nvinfo : EIATTR_MAXREG_COUNT
	.align		4
        /*000c*/ 	.byte	0x03, 0x1b
        /*000e*/ 	.short	0x00ff


	//----- nvinfo : EIATTR_EXTERNS
	.align		4
        /*0010*/ 	.byte	0x04, 0x0f
        /*0012*/ 	.short	(.L_10 - .L_9)


	//   ....[0]....
	.align		4
.L_9:
        /*0014*/ 	.word	index@(vprintf)


	//----- nvinfo : EIATTR_MERCURY_ISA_VERSION
	.align		4
.L_10:
        /*0018*/ 	.byte	0x03, 0x5f
        /*001a*/ 	.short	0x0101


	//----- nvinfo : EIATTR_VRC_CTA_INIT_COUNT
	.align		4
        /*001c*/ 	.byte	0x02, 0x4a
	.zero		1
	.zero		1


	//----- nvinfo : EIATTR_SYSCALL_OFFSETS
	.align		4
        /*0020*/ 	.byte	0x04, 0x46
        /*0022*/ 	.short	(.L_12 - .L_11)


	//   ....[0]....
.L_11:
        /*0024*/ 	.word	0x00000080


	//----- nvinfo : EIATTR_EXIT_INSTR_OFFSETS
	.align		4
.L_12:
        /*0028*/ 	.byte	0x04, 0x1c
        /*002a*/ 	.short	(.L_14 - .L_13)


	//   ....[0]....
.L_13:
        /*002c*/ 	.word	0x00000090


	//----- nvinfo : EIATTR_SW_WAR
	.align		4
.L_14:
        /*0030*/ 	.byte	0x04, 0x36
        /*0032*/ 	.short	(.L_16 - .L_15)
.L_15:
        /*0034*/ 	.word	0x00000008
.L_16:


//--------------------- .nv.callgraph             --------------------------
	.section	.nv.callgraph,"",@"SHT_CUDA_CALLGRAPH"
	.align	4
	.sectionentsize	8
	.align		4
        /*0000*/ 	.word	0x00000000
	.align		4
        /*0004*/ 	.word	0xffffffff
	.align		4
        /*0008*/ 	.word	index@(_Z10hello_cudav)
	.align		4
        /*000c*/ 	.word	index@(vprintf)
	.align		4
        /*0010*/ 	.word	0x00000000
	.align		4
        /*0014*/ 	.word	0xfffffffe
	.align		4
        /*0018*/ 	.word	0x00000000
	.align		4
        /*001c*/ 	.word	0xfffffffd
	.align		4
        /*0020*/ 	.word	0x00000000
	.align		4
        /*0024*/ 	.word	0xfffffffc


//--------------------- .nv.constant4             --------------------------
	.section	.nv.constant4,"a",@progbits
	.align	8
	.align		8
.nv.constant4:
        /*0000*/ 	.dword	vprintf
	.align		8
        /*0008*/ 	.dword	$str


//--------------------- .text._Z10hello_cudav     --------------------------
	.section	.text._Z10hello_cudav,"ax",@progbits
	.align	128
        .global         _Z10hello_cudav
        .type           _Z10hello_cudav,@function
        .size           _Z10hello_cudav,(.L_x_2 - _Z10hello_cudav)
        .other          _Z10hello_cudav,@"STO_CUDA_ENTRY STV_DEFAULT"
_Z10hello_cudav:
.text._Z10hello_cudav:
[----:B------:R-:W0:Y:S01]  /*0000*/  LDC R1, c[0x0][0x37c] ;  /* 0x0000df00ff017b82 */ /* 0x000e220000000800 */
[----:B------:R-:W-:Y:S01]  /*0010*/  MOV R0, 0x0 ;  /* 0x0000000000007802 */ /* 0x000fe20000000f00 */
[----:B------:R-:W1:Y:S01]  /*0020*/  LDCU.64 UR4, c[0x4][0x8] ;  /* 0x01000100ff0477ac */ /* 0x000e620008000a00 */
[----:B------:R-:W-:-:S05]  /*0030*/  CS2R R6, SRZ ;  /* 0x0000000000067805 */ /* 0x000fca000001ff00 */
[----:B------:R2:W3:Y:S01]  /*0040*/  LDC.64 R2, c[0x4][R0] ;  /* 0x0100000000027b82 */ /* 0x0004e20000000a00 */
[----:B-1----:R-:W-:Y:S02]  /*0050*/  IMAD.U32 R4, RZ, RZ, UR4 ;  /* 0x00000004ff047e24 */ /* 0x002fe4000f8e00ff */
[----:B--2---:R-:W-:-:S07]  /*0060*/  IMAD.U32 R5, RZ, RZ, UR5 ;  /* 0x00000005ff057e24 */ /* 0x004fce000f8e00ff */
[----:B------:R-:W-:-:S07]  /*0070*/  LEPC R20, `(.L_x_0) ;  /* 0x000000001014794e */ /* 0x000fce0000000000 */
[----:B0--3--:R-:W-:Y:S05]  /*0080*/  CALL.ABS.NOINC R2 ;  /* 0x0000000002007343 */ /* 0x009fea0003c00000 */
.L_x_0:
[----:B------:R-:W-:Y:S05]  /*0090*/  EXIT ;  /* 0x000000000000794d */ /* 0x000fea0003800000 */
.L_x_1:
[----:B------:R-:W-:-:S00]  /*00a0*/  BRA `(.L_x_1) ;  /* 0xfffffffc00fc7947 */ /* 0x000fc0000383ffff */
[----:B------:R-:W-:-:S00]  /*00b0*/  NOP ;  /* 0x0000000000007918 */ /* 0x000fc00000000000 */
        /* <DEDUP_REMOVED lines=12> */
.L_x_2:


//--------------------- .nv.global.init           --------------------------
	.section	.nv.global.init,"aw",@progbits
.nv.global.init:
	.type		$str,@object
	.size		$str,(.L_0 - $str)
$str:
        /*0000*/ 	.byte	0x68, 0x65, 0x6c, 0x6c, 0x6f, 0x20, 0x43, 0x55, 0x44, 0x41, 0x20, 0x77, 0x6f, 0x72, 0x6c, 0x64
        /*0010*/ 	.byte	0x20, 0x0a, 0x00
.L_0:


//--------------------- .nv.shared.reserved.0     --------------------------
	.section	.nv.shared.reserved.0,"aw",@nobits
	.weak		__nv_reservedSMEM_offset_0_alias
	.size		__nv_reservedSMEM_offset_0_alias, 0, 64
	.other		__nv_reservedSMEM_offset_0_alias,@"STO_CUDA_RESERVED_SHARED STV_DEFAULT"
__nv_reservedSMEM_offset_0_alias:
	.zero		0
	.zero		64


//--------------------- .nv.constant0._Z10hello_cudav --------------------------
	.section	.nv.constant0._Z10hello_cudav,"a",@progbits
	.sectionflags	@""
	.align	4
.nv.constant0._Z10hello_cudav:
	.zero		896


//--------------------- SYMBOLS --------------------------

	.type		.nv.reservedSmem.offset0,@object
	.size		.nv.reservedSmem.offset0,0x4
	.type		vprintf,@function
